//
// Generated by NVIDIA NVVM Compiler
//
// Compiler Build ID: CL-36424714
// Cuda compilation tools, release 13.0, V13.0.88
// Based on NVVM 20.0.0
//

.version 9.0
.target sm_100
.address_size 64

	// .globl	_Z16mandelbrotKernelPhiiffffi

.visible .entry _Z16mandelbrotKernelPhiiffffi(
	.param .u64 .ptr .align 1 _Z16mandelbrotKernelPhiiffffi_param_0,
	.param .u32 _Z16mandelbrotKernelPhiiffffi_param_1,
	.param .u32 _Z16mandelbrotKernelPhiiffffi_param_2,
	.param .f32 _Z16mandelbrotKernelPhiiffffi_param_3,
	.param .f32 _Z16mandelbrotKernelPhiiffffi_param_4,
	.param .f32 _Z16mandelbrotKernelPhiiffffi_param_5,
	.param .f32 _Z16mandelbrotKernelPhiiffffi_param_6,
	.param .u32 _Z16mandelbrotKernelPhiiffffi_param_7
)
{
	.reg .pred 	%p<8>;
	.reg .b32 	%r<23>;
	.reg .b32 	%f<49>;
	.reg .b64 	%rd<5>;
	.reg .b64 	%fd<8>;

	ld.param.u64 	%rd1, [_Z16mandelbrotKernelPhiiffffi_param_0];
	ld.param.u32 	%r5, [_Z16mandelbrotKernelPhiiffffi_param_1];
	ld.param.u32 	%r8, [_Z16mandelbrotKernelPhiiffffi_param_2];
	ld.param.f32 	%f13, [_Z16mandelbrotKernelPhiiffffi_param_3];
	ld.param.f32 	%f14, [_Z16mandelbrotKernelPhiiffffi_param_4];
	ld.param.f32 	%f15, [_Z16mandelbrotKernelPhiiffffi_param_5];
	ld.param.f32 	%f16, [_Z16mandelbrotKernelPhiiffffi_param_6];
	ld.param.u32 	%r7, [_Z16mandelbrotKernelPhiiffffi_param_7];
	mov.u32 	%r9, %ctaid.x;
	mov.u32 	%r10, %ntid.x;
	mov.u32 	%r11, %tid.x;
	mad.lo.s32 	%r1, %r9, %r10, %r11;
	mov.u32 	%r12, %ctaid.y;
	mov.u32 	%r13, %ntid.y;
	mov.u32 	%r14, %tid.y;
	mad.lo.s32 	%r15, %r12, %r13, %r14;
	setp.ge.s32 	%p1, %r1, %r5;
	setp.ge.s32 	%p2, %r15, %r8;
	or.pred  	%p3, %p1, %p2;
	@%p3 bra 	$L__BB0_6;
	cvt.rn.f32.s32 	%f18, %r1;
	cvt.rn.f32.s32 	%f19, %r5;
	div.rn.f32 	%f20, %f18, %f19;
	sub.f32 	%f21, %f14, %f13;
	fma.rn.f32 	%f1, %f20, %f21, %f13;
	cvt.rn.f32.u32 	%f22, %r15;
	cvt.rn.f32.u32 	%f23, %r8;
	div.rn.f32 	%f24, %f22, %f23;
	sub.f32 	%f25, %f16, %f15;
	fma.rn.f32 	%f2, %f24, %f25, %f15;
	setp.lt.s32 	%p4, %r7, 1;
	mov.f32 	%f48, 0f00000000;
	@%p4 bra 	$L__BB0_5;
	mov.b32 	%r22, 0;
	mov.f32 	%f44, 0f00000000;
	mov.f32 	%f45, %f44;
	mov.f32 	%f46, %f44;
	mov.f32 	%f47, %f44;
$L__BB0_3:
	sub.f32 	%f27, %f45, %f44;
	add.f32 	%f7, %f1, %f27;
	add.f32 	%f28, %f47, %f47;
	fma.rn.f32 	%f46, %f28, %f46, %f2;
	add.s32 	%r22, %r22, 1;
	mul.f32 	%f45, %f7, %f7;
	mul.f32 	%f44, %f46, %f46;
	add.f32 	%f29, %f45, %f44;
	setp.le.f32 	%p5, %f29, 0f40800000;
	setp.lt.s32 	%p6, %r22, %r7;
	and.pred  	%p7, %p5, %p6;
	mov.f32 	%f47, %f7;
	@%p7 bra 	$L__BB0_3;
	cvt.rn.f32.u32 	%f48, %r22;
$L__BB0_5:
	mad.lo.s32 	%r17, %r5, %r15, %r1;
	mul.lo.s32 	%r18, %r17, 3;
	cvt.rn.f32.s32 	%f30, %r7;
	div.rn.f32 	%f31, %f48, %f30;
	mov.f32 	%f32, 0f3F800000;
	sub.f32 	%f33, %f32, %f31;
	mul.f32 	%f34, %f33, 0f41100000;
	mul.f32 	%f35, %f31, %f34;
	mul.f32 	%f36, %f31, %f35;
	mul.f32 	%f37, %f31, %f36;
	mul.f32 	%f38, %f37, 0f437F0000;
	cvt.rzi.u32.f32 	%r19, %f38;
	mul.f32 	%f39, %f33, 0f41700000;
	mul.f32 	%f40, %f33, %f39;
	mul.f32 	%f41, %f31, %f40;
	mul.f32 	%f42, %f31, %f41;
	mul.f32 	%f43, %f42, 0f437F0000;
	cvt.rzi.u32.f32 	%r20, %f43;
	cvt.f64.f32 	%fd1, %f33;
	mul.f64 	%fd2, %fd1, 0d4021000000000000;
	mul.f64 	%fd3, %fd2, %fd1;
	mul.f64 	%fd4, %fd3, %fd1;
	cvt.f64.f32 	%fd5, %f31;
	mul.f64 	%fd6, %fd4, %fd5;
	mul.f64 	%fd7, %fd6, 0d406FE00000000000;
	cvt.rzi.u32.f64 	%r21, %fd7;
	cvt.s64.s32 	%rd2, %r18;
	cvta.to.global.u64 	%rd3, %rd1;
	add.s64 	%rd4, %rd3, %rd2;
	st.global.u8 	[%rd4], %r19;
	st.global.u8 	[%rd4+1], %r20;
	st.global.u8 	[%rd4+2], %r21;
$L__BB0_6:
	ret;

}


// ===== COMPILED SASS (sm_100) =====

	.target	sm_100

	.elftype	@"ET_EXEC"


//--------------------- .note.nv.tkinfo           --------------------------
	.section	.note.nv.tkinfo,"",@"SHT_NOTE"
	.sectionflags	@"SHF_NOTE_NV_TKINFO"
	.tkinfo
        /*0018*/ 	.word	0x00000002
        /*0030*/ 	.string	""
        /*0030*/ 	.string	"ptxas"
        /*0030*/ 	.string	"Cuda compilation tools, release 13.0, V13.0.88"
        /*0030*/ 	.string	"Build cuda_13.0.r13.0/compiler.36424714_0"
        /*0030*/ 	.string	"-arch sm_100 -m 64 "



//--------------------- .note.nv.cuinfo           --------------------------
	.section	.note.nv.cuinfo,"",@"SHT_NOTE"
	.sectionflags	@"SHF_NOTE_NV_CUINFO"
        /*0018*/ 	.short	0x0002
        /*001a*/ 	.short	0x0064
        /*001c*/ 	.short	0x0082
	.zero		2


//--------------------- .nv.info                  --------------------------
	.section	.nv.info,"",@"SHT_CUDA_INFO"
	.align	4


	//----- nvinfo : EIATTR_REGCOUNT
	.align		4
        /*0000*/ 	.byte	0x04, 0x2f
        /*0002*/ 	.short	(.L_1 - .L_0)
	.align		4
.L_0:
        /*0004*/ 	.word	index@(_Z16mandelbrotKernelPhiiffffi)
        /*0008*/ 	.word	0x00000011


	//----- nvinfo : EIATTR_FRAME_SIZE
	.align		4
.L_1:
        /*000c*/ 	.byte	0x04, 0x11
        /*000e*/ 	.short	(.L_3 - .L_2)
	.align		4
.L_2:
        /*0010*/ 	.word	index@($__internal_0_$__cuda_sm3x_div_rn_noftz_f32_slowpath)
        /*0014*/ 	.word	0x00000000


	//----- nvinfo : EIATTR_FRAME_SIZE
	.align		4
.L_3:
        /*0018*/ 	.byte	0x04, 0x11
        /*001a*/ 	.short	(.L_5 - .L_4)
	.align		4
.L_4:
        /*001c*/ 	.word	index@(_Z16mandelbrotKernelPhiiffffi)
        /*0020*/ 	.word	0x00000000


	//----- nvinfo : EIATTR_MIN_STACK_SIZE
	.align		4
.L_5:
        /*0024*/ 	.byte	0x04, 0x12
        /*0026*/ 	.short	(.L_7 - .L_6)
	.align		4
.L_6:
        /*0028*/ 	.word	index@(_Z16mandelbrotKernelPhiiffffi)
        /*002c*/ 	.word	0x00000000
.L_7:


//--------------------- .nv.compat                --------------------------
	.section	.nv.compat,"",@"SHT_CUDA_COMPAT_INFO"
	.align	4
        /*0000*/ 	.byte	0x02, 0x09, 0x00, 0x00, 0x02, 0x02, 0x01, 0x00, 0x02, 0x05, 0x05, 0x00, 0x03, 0x07, 0x01, 0x01
        /*0010*/ 	.byte	0x02, 0x03, 0x00, 0x00, 0x02, 0x06, 0x01, 0x00, 0x04, 0x0b, 0x08, 0x00, 0x01, 0x00, 0x00, 0x00
        /*0020*/ 	.byte	0x00, 0x00, 0x00, 0x00


//--------------------- .nv.info._Z16mandelbrotKernelPhiiffffi --------------------------
	.section	.nv.info._Z16mandelbrotKernelPhiiffffi,"",@"SHT_CUDA_INFO"
	.sectionflags	@""
	.align	4


	//----- nvinfo : EIATTR_CUDA_API_VERSION
	.align		4
        /*0000*/ 	.byte	0x04, 0x37
        /*0002*/ 	.short	(.L_9 - .L_8)
.L_8:
        /*0004*/ 	.word	0x00000082


	//----- nvinfo : EIATTR_KPARAM_INFO
	.align		4
.L_9:
        /*0008*/ 	.byte	0x04, 0x17
        /*000a*/ 	.short	(.L_11 - .L_10)
.L_10:
        /*000c*/ 	.word	0x00000000
        /*0010*/ 	.short	0x0007
        /*0012*/ 	.short	0x0020
        /*0014*/ 	.byte	0x00, 0xf0, 0x11, 0x00


	//----- nvinfo : EIATTR_KPARAM_INFO
	.align		4
.L_11:
        /*0018*/ 	.byte	0x04, 0x17
        /*001a*/ 	.short	(.L_13 - .L_12)
.L_12:
        /*001c*/ 	.word	0x00000000
        /*0020*/ 	.short	0x0006
        /*0022*/ 	.short	0x001c
        /*0024*/ 	.byte	0x00, 0xf0, 0x11, 0x00


	//----- nvinfo : EIATTR_KPARAM_INFO
	.align		4
.L_13:
        /*0028*/ 	.byte	0x04, 0x17
        /*002a*/ 	.short	(.L_15 - .L_14)
.L_14:
        /*002c*/ 	.word	0x00000000
        /*0030*/ 	.short	0x0005
        /*0032*/ 	.short	0x0018
        /*0034*/ 	.byte	0x00, 0xf0, 0x11, 0x00


	//----- nvinfo : EIATTR_KPARAM_INFO
	.align		4
.L_15:
        /*0038*/ 	.byte	0x04, 0x17
        /*003a*/ 	.short	(.L_17 - .L_16)
.L_16:
        /*003c*/ 	.word	0x00000000
        /*0040*/ 	.short	0x0004
        /*0042*/ 	.short	0x0014
        /*0044*/ 	.byte	0x00, 0xf0, 0x11, 0x00


	//----- nvinfo : EIATTR_KPARAM_INFO
	.align		4
.L_17:
        /*0048*/ 	.byte	0x04, 0x17
        /*004a*/ 	.short	(.L_19 - .L_18)
.L_18:
        /*004c*/ 	.word	0x00000000
        /*0050*/ 	.short	0x0003
        /*0052*/ 	.short	0x0010
        /*0054*/ 	.byte	0x00, 0xf0, 0x11, 0x00


	//----- nvinfo : EIATTR_KPARAM_INFO
	.align		4
.L_19:
        /*0058*/ 	.byte	0x04, 0x17
        /*005a*/ 	.short	(.L_21 - .L_20)
.L_20:
        /*005c*/ 	.word	0x00000000
        /*0060*/ 	.short	0x0002
        /*0062*/ 	.short	0x000c
        /*0064*/ 	.byte	0x00, 0xf0, 0x11, 0x00


	//----- nvinfo : EIATTR_KPARAM_INFO
	.align		4
.L_21:
        /*0068*/ 	.byte	0x04, 0x17
        /*006a*/ 	.short	(.L_23 - .L_22)
.L_22:
        /*006c*/ 	.word	0x00000000
        /*0070*/ 	.short	0x0001
        /*0072*/ 	.short	0x0008
        /*0074*/ 	.byte	0x00, 0xf0, 0x11, 0x00


	//----- nvinfo : EIATTR_KPARAM_INFO
	.align		4
.L_23:
        /*0078*/ 	.byte	0x04, 0x17
        /*007a*/ 	.short	(.L_25 - .L_24)
.L_24:
        /*007c*/ 	.word	0x00000000
        /*0080*/ 	.short	0x0000
        /*0082*/ 	.short	0x0000
        /*0084*/ 	.byte	0x00, 0xf5, 0x21, 0x00


	//----- nvinfo : EIATTR_SPARSE_MMA_MASK
	.align		4
.L_25:
        /*0088*/ 	.byte	0x03, 0x50
        /*008a*/ 	.short	0x0000


	//----- nvinfo : EIATTR_MAXREG_COUNT
	.align		4
        /*008c*/ 	.byte	0x03, 0x1b
        /*008e*/ 	.short	0x00ff


	//----- nvinfo : EIATTR_MERCURY_ISA_VERSION
	.align		4
        /*0090*/ 	.byte	0x03, 0x5f
        /*0092*/ 	.short	0x0101


	//----- nvinfo : EIATTR_VRC_CTA_INIT_COUNT
	.align		4
        /*0094*/ 	.byte	0x02, 0x4a
	.zero		1
	.zero		1


	//----- nvinfo : EIATTR_EXIT_INSTR_OFFSETS
	.align		4
        /*0098*/ 	.byte	0x04, 0x1c
        /*009a*/ 	.short	(.L_27 - .L_26)


	//   ....[0]....
.L_26:
        /*009c*/ 	.word	0x000000c0


	//   ....[1]....
        /*00a0*/ 	.word	0x00000760


	//----- nvinfo : EIATTR_CRS_STACK_SIZE
	.align		4
.L_27:
        /*00a4*/ 	.byte	0x04, 0x1e
        /*00a6*/ 	.short	(.L_29 - .L_28)
.L_28:
        /*00a8*/ 	.word	0x00000000


	//----- nvinfo : EIATTR_CBANK_PARAM_SIZE
	.align		4
.L_29:
        /*00ac*/ 	.byte	0x03, 0x19
        /*00ae*/ 	.short	0x0024


	//----- nvinfo : EIATTR_PARAM_CBANK
	.align		4
        /*00b0*/ 	.byte	0x04, 0x0a
        /*00b2*/ 	.short	(.L_31 - .L_30)
	.align		4
.L_30:
        /*00b4*/ 	.word	index@(.nv.constant0._Z16mandelbrotKernelPhiiffffi)
        /*00b8*/ 	.short	0x0380
        /*00ba*/ 	.short	0x0024


	//----- nvinfo : EIATTR_SW_WAR
	.align		4
.L_31:
        /*00bc*/ 	.byte	0x04, 0x36
        /*00be*/ 	.short	(.L_33 - .L_32)
.L_32:
        /*00c0*/ 	.word	0x00000008
.L_33:


//--------------------- .nv.callgraph             --------------------------
	.section	.nv.callgraph,"",@"SHT_CUDA_CALLGRAPH"
	.align	4
	.sectionentsize	8
	.align		4
        /*0000*/ 	.word	0x00000000
	.align		4
        /*0004*/ 	.word	0xffffffff
	.align		4
        /*0008*/ 	.word	0x00000000
	.align		4
        /*000c*/ 	.word	0xfffffffe
	.align		4
        /*0010*/ 	.word	0x00000000
	.align		4
        /*0014*/ 	.word	0xfffffffd
	.align		4
        /*0018*/ 	.word	0x00000000
	.align		4
        /*001c*/ 	.word	0xfffffffc


//--------------------- .text._Z16mandelbrotKernelPhiiffffi --------------------------
	.section	.text._Z16mandelbrotKernelPhiiffffi,"ax",@progbits
	.align	128
        .global         _Z16mandelbrotKernelPhiiffffi
        .type           _Z16mandelbrotKernelPhiiffffi,@function
        .size           _Z16mandelbrotKernelPhiiffffi,(.L_x_21 - _Z16mandelbrotKernelPhiiffffi)
        .other          _Z16mandelbrotKernelPhiiffffi,@"STO_CUDA_ENTRY STV_DEFAULT"
_Z16mandelbrotKernelPhiiffffi:
.text._Z16mandelbrotKernelPhiiffffi:
[----:B------:R-:W-:Y:S01]  /*0000*/  LDC R1, c[0x0][0x37c] ;  /* 0x0000df00ff017b82 */ /* 0x000fe20000000800 */
[----:B------:R-:W0:Y:S07]  /*0010*/  S2R R0, SR_TID.Y ;  /* 0x0000000000007919 */ /* 0x000e2e0000002200 */
[----:B------:R-:W1:Y:S01]  /*0020*/  LDC R2, c[0x0][0x360] ;  /* 0x0000d800ff027b82 */ /* 0x000e620000000800 */
[----:B------:R-:W2:Y:S01]  /*0030*/  LDCU.64 UR6, c[0x0][0x388] ;  /* 0x00007100ff0677ac */ /* 0x000ea20008000a00 */
[----:B------:R-:W1:Y:S06]  /*0040*/  S2R R3, SR_TID.X ;  /* 0x0000000000037919 */ /* 0x000e6c0000002100 */
[----:B------:R-:W0:Y:S08]  /*0050*/  S2UR UR5, SR_CTAID.Y ;  /* 0x00000000000579c3 */ /* 0x000e300000002600 */
[----:B------:R-:W0:Y:S08]  /*0060*/  LDC R5, c[0x0][0x364] ;  /* 0x0000d900ff057b82 */ /* 0x000e300000000800 */
[----:B------:R-:W1:Y:S01]  /*0070*/  S2UR UR4, SR_CTAID.X ;  /* 0x00000000000479c3 */ /* 0x000e620000002500 */
[----:B0-----:R-:W-:-:S05]  /*0080*/  IMAD R5, R5, UR5, R0 ;  /* 0x0000000505057c24 */ /* 0x001fca000f8e0200 */
[----:B--2---:R-:W-:Y:S01]  /*0090*/  ISETP.GE.AND P0, PT, R5, UR7, PT ;  /* 0x0000000705007c0c */ /* 0x004fe2000bf06270 */
[----:B-1----:R-:W-:-:S05]  /*00a0*/  IMAD R2, R2, UR4, R3 ;  /* 0x0000000402027c24 */ /* 0x002fca000f8e0203 */
[----:B------:R-:W-:-:S13]  /*00b0*/  ISETP.GE.OR P0, PT, R2, UR6, P0 ;  /* 0x0000000602007c0c */ /* 0x000fda0008706670 */
[----:B------:R-:W-:Y:S05]  /*00c0*/  @P0 EXIT ;  /* 0x000000000000094d */ /* 0x000fea0003800000 */
[----:B------:R-:W-:Y:S01]  /*00d0*/  I2FP.F32.S32 R3, UR6 ;  /* 0x0000000600037c45 */ /* 0x000fe20008201400 */
[----:B------:R-:W-:Y:S01]  /*00e0*/  BSSY.RECONVERGENT B0, `(.L_x_0) ;  /* 0x000000d000007945 */ /* 0x000fe20003800200 */
[----:B------:R-:W-:Y:S02]  /*00f0*/  I2FP.F32.S32 R0, R2 ;  /* 0x0000000200007245 */ /* 0x000fe40000201400 */
[----:B------:R-:W0:Y:S08]  /*0100*/  MUFU.RCP R4, R3 ;  /* 0x0000000300047308 */ /* 0x000e300000001000 */
[----:B------:R-:W1:Y:S01]  /*0110*/  FCHK P0, R0, R3 ;  /* 0x0000000300007302 */ /* 0x000e620000000000 */
[----:B0-----:R-:W-:-:S04]  /*0120*/  FFMA R7, -R3, R4, 1 ;  /* 0x3f80000003077423 */ /* 0x001fc80000000104 */
[----:B------:R-:W-:-:S04]  /*0130*/  FFMA R7, R4, R7, R4 ;  /* 0x0000000704077223 */ /* 0x000fc80000000004 */
[----:B------:R-:W-:-:S04]  /*0140*/  FFMA R4, R0, R7, RZ ;  /* 0x0000000700047223 */ /* 0x000fc800000000ff */
[----:B------:R-:W-:-:S04]  /*0150*/  FFMA R6, -R3, R4, R0 ;  /* 0x0000000403067223 */ /* 0x000fc80000000100 */
[----:B------:R-:W-:Y:S01]  /*0160*/  FFMA R7, R7, R6, R4 ;  /* 0x0000000607077223 */ /* 0x000fe20000000004 */
[----:B-1----:R-:W-:Y:S06]  /*0170*/  @!P0 BRA `(.L_x_1) ;  /* 0x00000000000c8947 */ /* 0x002fec0003800000 */
[----:B------:R-:W-:-:S07]  /*0180*/  MOV R6, 0x1a0 ;  /* 0x000001a000067802 */ /* 0x000fce0000000f00 */
[----:B------:R-:W-:Y:S05]  /*0190*/  CALL.REL.NOINC `($__internal_0_$__cuda_sm3x_div_rn_noftz_f32_slowpath) ;  /* 0x0000000400747944 */ /* 0x000fea0003c00000 */
[----:B------:R-:W-:-:S07]  /*01a0*/  IMAD.MOV.U32 R7, RZ, RZ, R0 ;  /* 0x000000ffff077224 */ /* 0x000fce00078e0000 */
.L_x_1:
[----:B------:R-:W-:Y:S05]  /*01b0*/  BSYNC.RECONVERGENT B0 ;  /* 0x0000000000007941 */ /* 0x000fea0003800200 */
.L_x_0:
[----:B------:R-:W0:Y:S01]  /*01c0*/  LDCU UR4, c[0x0][0x38c] ;  /* 0x00007180ff0477ac */ /* 0x000e220008000800 */
[----:B------:R-:W1:Y:S01]  /*01d0*/  LDC.64 R12, c[0x0][0x390] ;  /* 0x0000e400ff0c7b82 */ /* 0x000e620000000a00 */
[----:B------:R-:W-:Y:S01]  /*01e0*/  I2FP.F32.U32 R0, R5 ;  /* 0x0000000500007245 */ /* 0x000fe20000201000 */
[----:B------:R-:W-:Y:S01]  /*01f0*/  BSSY.RECONVERGENT B0, `(.L_x_2) ;  /* 0x0000010000007945 */ /* 0x000fe20003800200 */
[----:B0-----:R-:W-:-:S04]  /*0200*/  I2FP.F32.U32 R9, UR4 ;  /* 0x0000000400097c45 */ /* 0x001fc80008201000 */
[----:B------:R-:W0:Y:S08]  /*0210*/  MUFU.RCP R4, R9 ;  /* 0x0000000900047308 */ /* 0x000e300000001000 */
[----:B------:R-:W2:Y:S01]  /*0220*/  FCHK P0, R0, R9 ;  /* 0x0000000900007302 */ /* 0x000ea20000000000 */
[----:B0-----:R-:W-:-:S04]  /*0230*/  FFMA R3, -R9, R4, 1 ;  /* 0x3f80000009037423 */ /* 0x001fc80000000104 */
[----:B------:R-:W-:Y:S01]  /*0240*/  FFMA R11, R4, R3, R4 ;  /* 0x00000003040b7223 */ /* 0x000fe20000000004 */
[----:B-1----:R-:W-:-:S03]  /*0250*/  FADD R3, R13, -R12 ;  /* 0x8000000c0d037221 */ /* 0x002fc60000000000 */
[----:B------:R-:W-:Y:S01]  /*0260*/  FFMA R6, R0, R11, RZ ;  /* 0x0000000b00067223 */ /* 0x000fe200000000ff */
[----:B------:R-:W-:-:S03]  /*0270*/  FFMA R4, R3, R7, R12 ;  /* 0x0000000703047223 */ /* 0x000fc6000000000c */
[----:B------:R-:W-:-:S04]  /*0280*/  FFMA R8, -R9, R6, R0 ;  /* 0x0000000609087223 */ /* 0x000fc80000000100 */
[----:B------:R-:W-:Y:S01]  /*0290*/  FFMA R11, R11, R8, R6 ;  /* 0x000000080b0b7223 */ /* 0x000fe20000000006 */
[----:B--2---:R-:W-:Y:S06]  /*02a0*/  @!P0 BRA `(.L_x_3) ;  /* 0x0000000000108947 */ /* 0x004fec0003800000 */
[----:B------:R-:W-:Y:S01]  /*02b0*/  IMAD.MOV.U32 R3, RZ, RZ, R9 ;  /* 0x000000ffff037224 */ /* 0x000fe200078e0009 */
[----:B------:R-:W-:-:S07]  /*02c0*/  MOV R6, 0x2e0 ;  /* 0x000002e000067802 */ /* 0x000fce0000000f00 */
[----:B------:R-:W-:Y:S05]  /*02d0*/  CALL.REL.NOINC `($__internal_0_$__cuda_sm3x_div_rn_noftz_f32_slowpath) ;  /* 0x0000000400247944 */ /* 0x000fea0003c00000 */
[----:B------:R-:W-:-:S07]  /*02e0*/  MOV R11, R0 ;  /* 0x00000000000b7202 */ /* 0x000fce0000000f00 */
.L_x_3:
[----:B------:R-:W-:Y:S05]  /*02f0*/  BSYNC.RECONVERGENT B0 ;  /* 0x0000000000007941 */ /* 0x000fea0003800200 */
.L_x_2:
[----:B------:R-:W0:Y:S01]  /*0300*/  LDCU UR4, c[0x0][0x3a0] ;  /* 0x00007400ff0477ac */ /* 0x000e220008000800 */
[----:B------:R-:W1:Y:S01]  /*0310*/  LDC.64 R6, c[0x0][0x398] ;  /* 0x0000e600ff067b82 */ /* 0x000e620000000a00 */
[----:B0-----:R-:W-:Y:S01]  /*0320*/  UISETP.GE.AND UP0, UPT, UR4, 0x1, UPT ;  /* 0x000000010400788c */ /* 0x001fe2000bf06270 */
[----:B-1----:R-:W-:Y:S01]  /*0330*/  FADD R3, R7, -R6 ;  /* 0x8000000607037221 */ /* 0x002fe20000000000 */
[----:B------:R-:W-:-:S03]  /*0340*/  IMAD.MOV.U32 R7, RZ, RZ, RZ ;  /* 0x000000ffff077224 */ /* 0x000fc600078e00ff */
[----:B------:R-:W-:-:S04]  /*0350*/  FFMA R10, R3, R11, R6 ;  /* 0x0000000b030a7223 */ /* 0x000fc80000000006 */
[----:B------:R-:W-:Y:S05]  /*0360*/  BRA.U !UP0, `(.L_x_4) ;  /* 0x0000000108487547 */ /* 0x000fea000b800000 */
[----:B------:R-:W-:Y:S01]  /*0370*/  HFMA2 R3, -RZ, RZ, 0, 0 ;  /* 0x00000000ff037431 */ /* 0x000fe200000001ff */
[----:B------:R-:W-:Y:S01]  /*0380*/  BSSY.RECONVERGENT B0, `(.L_x_5) ;  /* 0x000000f000007945 */ /* 0x000fe20003800200 */
[----:B------:R-:W-:Y:S01]  /*0390*/  CS2R R6, SRZ ;  /* 0x0000000000067805 */ /* 0x000fe2000001ff00 */
[----:B------:R-:W-:Y:S02]  /*03a0*/  IMAD.MOV.U32 R0, RZ, RZ, RZ ;  /* 0x000000ffff007224 */ /* 0x000fe400078e00ff */
[----:B------:R-:W-:-:S07]  /*03b0*/  IMAD.MOV.U32 R8, RZ, RZ, RZ ;  /* 0x000000ffff087224 */ /* 0x000fce00078e00ff */
.L_x_6:
[----:B------:R-:W-:Y:S01]  /*03c0*/  FADD R3, R3, -R0 ;  /* 0x8000000003037221 */ /* 0x000fe20000000000 */
[----:B------:R-:W-:Y:S01]  /*03d0*/  FADD R9, R8, R8 ;  /* 0x0000000808097221 */ /* 0x000fe20000000000 */
[----:B------:R-:W-:Y:S02]  /*03e0*/  VIADD R7, R7, 0x1 ;  /* 0x0000000107077836 */ /* 0x000fe40000000000 */
[----:B------:R-:W-:Y:S01]  /*03f0*/  FADD R8, R4, R3 ;  /* 0x0000000304087221 */ /* 0x000fe20000000000 */
[----:B------:R-:W-:Y:S02]  /*0400*/  FFMA R6, R9, R6, R10 ;  /* 0x0000000609067223 */ /* 0x000fe4000000000a */
[----:B------:R-:W-:Y:S01]  /*0410*/  ISETP.GE.AND P0, PT, R7, UR4, PT ;  /* 0x0000000407007c0c */ /* 0x000fe2000bf06270 */
[----:B------:R-:W-:Y:S01]  /*0420*/  FMUL R3, R8, R8 ;  /* 0x0000000808037220 */ /* 0x000fe20000400000 */
[----:B------:R-:W-:-:S04]  /*0430*/  FMUL R0, R6, R6 ;  /* 0x0000000606007220 */ /* 0x000fc80000400000 */
[----:B------:R-:W-:-:S05]  /*0440*/  FADD R9, R3, R0 ;  /* 0x0000000003097221 */ /* 0x000fca0000000000 */
[----:B------:R-:W-:-:S13]  /*0450*/  FSETP.LE.AND P1, PT, R9, 4, PT ;  /* 0x408000000900780b */ /* 0x000fda0003f23000 */
[----:B------:R-:W-:Y:S05]  /*0460*/  @!P0 BRA P1, `(.L_x_6) ;  /* 0xfffffffc00d48947 */ /* 0x000fea000083ffff */
[----:B------:R-:W-:Y:S05]  /*0470*/  BSYNC.RECONVERGENT B0 ;  /* 0x0000000000007941 */ /* 0x000fea0003800200 */
.L_x_5:
[----:B------:R-:W-:-:S07]  /*0480*/  I2FP.F32.U32 R7, R7 ;  /* 0x0000000700077245 */ /* 0x000fce0000201000 */
.L_x_4:
[----:B------:R-:W-:Y:S01]  /*0490*/  I2FP.F32.S32 R3, UR4 ;  /* 0x0000000400037c45 */ /* 0x000fe20008201400 */
[----:B------:R-:W0:Y:S01]  /*04a0*/  LDCU UR6, c[0x0][0x388] ;  /* 0x00007100ff0677ac */ /* 0x000e220008000800 */
[----:B------:R-:W-:Y:S02]  /*04b0*/  BSSY.RECONVERGENT B0, `(.L_x_7) ;  /* 0x000000f000007945 */ /* 0x000fe40003800200 */
[----:B------:R-:W1:Y:S01]  /*04c0*/  MUFU.RCP R0, R3 ;  /* 0x0000000300007308 */ /* 0x000e620000001000 */
[----:B------:R-:W2:Y:S07]  /*04d0*/  LDCU.64 UR4, c[0x0][0x358] ;  /* 0x00006b00ff0477ac */ /* 0x000eae0008000a00 */
[----:B------:R-:W3:Y:S01]  /*04e0*/  FCHK P0, R7, R3 ;  /* 0x0000000307007302 */ /* 0x000ee20000000000 */
[----:B0-----:R-:W-:-:S02]  /*04f0*/  IMAD R2, R5, UR6, R2 ;  /* 0x0000000605027c24 */ /* 0x001fc4000f8e0202 */
[----:B-1----:R-:W-:Y:S02]  /*0500*/  FFMA R9, -R3, R0, 1 ;  /* 0x3f80000003097423 */ /* 0x002fe40000000100 */
[----:B------:R-:W-:Y:S02]  /*0510*/  IMAD R2, R2, 0x3, RZ ;  /* 0x0000000302027824 */ /* 0x000fe400078e02ff */
[----:B------:R-:W-:-:S04]  /*0520*/  FFMA R0, R0, R9, R0 ;  /* 0x0000000900007223 */ /* 0x000fc80000000000 */
[----:B------:R-:W-:-:S04]  /*0530*/  FFMA R9, R0, R7, RZ ;  /* 0x0000000700097223 */ /* 0x000fc800000000ff */
[----:B------:R-:W-:-:S04]  /*0540*/  FFMA R4, -R3, R9, R7 ;  /* 0x0000000903047223 */ /* 0x000fc80000000107 */
[----:B------:R-:W-:Y:S01]  /*0550*/  FFMA R0, R0, R4, R9 ;  /* 0x0000000400007223 */ /* 0x000fe20000000009 */
[----:B--23--:R-:W-:Y:S06]  /*0560*/  @!P0 BRA `(.L_x_8) ;  /* 0x00000000000c8947 */ /* 0x00cfec0003800000 */
[----:B------:R-:W-:Y:S02]  /*0570*/  MOV R0, R7 ;  /* 0x0000000700007202 */ /* 0x000fe40000000f00 */
[----:B------:R-:W-:-:S07]  /*0580*/  MOV R6, 0x5a0 ;  /* 0x000005a000067802 */ /* 0x000fce0000000f00 */
[----:B------:R-:W-:Y:S05]  /*0590*/  CALL.REL.NOINC `($__internal_0_$__cuda_sm3x_div_rn_noftz_f32_slowpath) ;  /* 0x0000000000747944 */ /* 0x000fea0003c00000 */
.L_x_8:
[----:B------:R-:W-:Y:S05]  /*05a0*/  BSYNC.RECONVERGENT B0 ;  /* 0x0000000000007941 */ /* 0x000fea0003800200 */
.L_x_7:
[----:B------:R-:W-:Y:S01]  /*05b0*/  FADD R3, -R0, 1 ;  /* 0x3f80000000037421 */ /* 0x000fe20000000100 */
[----:B------:R-:W-:Y:S01]  /*05c0*/  F2F.F64.F32 R4, R0 ;  /* 0x0000000000047310 */ /* 0x000fe20000201800 */
[----:B------:R-:W0:Y:S02]  /*05d0*/  LDCU.64 UR6, c[0x0][0x380] ;  /* 0x00007000ff0677ac */ /* 0x000e240008000a00 */
[C---:B------:R-:W-:Y:S01]  /*05e0*/  FMUL R11, R3.reuse, 9 ;  /* 0x41100000030b7820 */ /* 0x040fe20000400000 */
[----:B------:R-:W-:-:S03]  /*05f0*/  FMUL R10, R3, 15 ;  /* 0x41700000030a7820 */ /* 0x000fc60000400000 */
[----:B------:R-:W-:Y:S01]  /*0600*/  FMUL R11, R11, R0 ;  /* 0x000000000b0b7220 */ /* 0x000fe20000400000 */
[----:B------:R-:W1:Y:S01]  /*0610*/  F2F.F64.F32 R6, R3 ;  /* 0x0000000300067310 */ /* 0x000e620000201800 */
[----:B------:R-:W-:Y:S02]  /*0620*/  FMUL R13, R3, R10 ;  /* 0x0000000a030d7220 */ /* 0x000fe40000400000 */
[-C--:B------:R-:W-:Y:S02]  /*0630*/  FMUL R11, R11, R0.reuse ;  /* 0x000000000b0b7220 */ /* 0x080fe40000400000 */
[-C--:B------:R-:W-:Y:S02]  /*0640*/  FMUL R13, R13, R0.reuse ;  /* 0x000000000d0d7220 */ /* 0x080fe40000400000 */
[-C--:B------:R-:W-:Y:S02]  /*0650*/  FMUL R11, R11, R0.reuse ;  /* 0x000000000b0b7220 */ /* 0x080fe40000400000 */
[----:B------:R-:W-:-:S02]  /*0660*/  FMUL R13, R13, R0 ;  /* 0x000000000d0d7220 */ /* 0x000fc40000400000 */
[----:B------:R-:W-:Y:S02]  /*0670*/  FMUL R11, R11, 255 ;  /* 0x437f00000b0b7820 */ /* 0x000fe40000400000 */
[----:B------:R-:W-:Y:S01]  /*0680*/  FMUL R13, R13, 255 ;  /* 0x437f00000d0d7820 */ /* 0x000fe20000400000 */
[----:B-1----:R-:W-:-:S03]  /*0690*/  DMUL R8, R6, 8.5 ;  /* 0x4021000006087828 */ /* 0x002fc60000000000 */
[----:B------:R-:W1:Y:S05]  /*06a0*/  F2I.U32.TRUNC.NTZ R11, R11 ;  /* 0x0000000b000b7305 */ /* 0x000e6a000020f000 */
[----:B------:R-:W-:-:S03]  /*06b0*/  DMUL R8, R6, R8 ;  /* 0x0000000806087228 */ /* 0x000fc60000000000 */
[----:B------:R-:W2:Y:S05]  /*06c0*/  F2I.U32.TRUNC.NTZ R13, R13 ;  /* 0x0000000d000d7305 */ /* 0x000eaa000020f000 */
[----:B------:R-:W-:Y:S01]  /*06d0*/  DMUL R8, R6, R8 ;  /* 0x0000000806087228 */ /* 0x000fe20000000000 */
[----:B0-----:R-:W-:-:S04]  /*06e0*/  IADD3 R6, P0, PT, R2, UR6, RZ ;  /* 0x0000000602067c10 */ /* 0x001fc8000ff1e0ff */
[----:B------:R-:W-:-:S03]  /*06f0*/  LEA.HI.X.SX32 R7, R2, UR7, 0x1, P0 ;  /* 0x0000000702077c11 */ /* 0x000fc600080f0eff */
[----:B------:R-:W-:Y:S02]  /*0700*/  DMUL R4, R8, R4 ;  /* 0x0000000408047228 */ /* 0x000fe40000000000 */
[----:B-1----:R-:W-:Y:S04]  /*0710*/  STG.E.U8 desc[UR4][R6.64], R11 ;  /* 0x0000000b06007986 */ /* 0x002fe8000c101104 */
[----:B--2---:R-:W-:Y:S02]  /*0720*/  STG.E.U8 desc[UR4][R6.64+0x1], R13 ;  /* 0x0000010d06007986 */ /* 0x004fe4000c101104 */
[----:B------:R-:W-:-:S10]  /*0730*/  DMUL R4, R4, 255 ;  /* 0x406fe00004047828 */ /* 0x000fd40000000000 */
[----:B------:R-:W0:Y:S02]  /*0740*/  F2I.U32.F64.TRUNC R5, R4 ;  /* 0x0000000400057311 */ /* 0x000e24000030d000 */
[----:B0-----:R-:W-:Y:S01]  /*0750*/  STG.E.U8 desc[UR4][R6.64+0x2], R5 ;  /* 0x0000020506007986 */ /* 0x001fe2000c101104 */
[----:B------:R-:W-:Y:S05]  /*0760*/  EXIT ;  /* 0x000000000000794d */ /* 0x000fea0003800000 */
        .weak           $__internal_0_$__cuda_sm3x_div_rn_noftz_f32_slowpath
        .type           $__internal_0_$__cuda_sm3x_div_rn_noftz_f32_slowpath,@function
        .size           $__internal_0_$__cuda_sm3x_div_rn_noftz_f32_slowpath,(.L_x_21 - $__internal_0_$__cuda_sm3x_div_rn_noftz_f32_slowpath)
$__internal_0_$__cuda_sm3x_div_rn_noftz_f32_slowpath:
[----:B------:R-:W-:Y:S01]  /*0770*/  SHF.R.U32.HI R8, RZ, 0x17, R3 ;  /* 0x00000017ff087819 */ /* 0x000fe20000011603 */
[----:B------:R-:W-:Y:S01]  /*0780*/  BSSY.RECONVERGENT B1, `(.L_x_9) ;  /* 0x0000062000017945 */ /* 0x000fe20003800200 */
[----:B------:R-:W-:Y:S02]  /*0790*/  SHF.R.U32.HI R7, RZ, 0x17, R0 ;  /* 0x00000017ff077819 */ /* 0x000fe40000011600 */
[----:B------:R-:W-:Y:S02]  /*07a0*/  LOP3.LUT R12, R8, 0xff, RZ, 0xc0, !PT ;  /* 0x000000ff080c7812 */ /* 0x000fe400078ec0ff */
[----:B------:R-:W-:-:S03]  /*07b0*/  LOP3.LUT R10, R7, 0xff, RZ, 0xc0, !PT ;  /* 0x000000ff070a7812 */ /* 0x000fc600078ec0ff */
[----:B------:R-:W-:Y:S02]  /*07c0*/  VIADD R9, R12, 0xffffffff ;  /* 0xffffffff0c097836 */ /* 0x000fe40000000000 */
[----:B------:R-:W-:-:S03]  /*07d0*/  VIADD R8, R10, 0xffffffff ;  /* 0xffffffff0a087836 */ /* 0x000fc60000000000 */
[----:B------:R-:W-:-:S04]  /*07e0*/  ISETP.GT.U32.AND P0, PT, R9, 0xfd, PT ;  /* 0x000000fd0900780c */ /* 0x000fc80003f04070 */
[----:B------:R-:W-:-:S13]  /*07f0*/  ISETP.GT.U32.OR P0, PT, R8, 0xfd, P0 ;  /* 0x000000fd0800780c */ /* 0x000fda0000704470 */
[----:B------:R-:W-:Y:S01]  /*0800*/  @!P0 MOV R7, RZ ;  /* 0x000000ff00078202 */ /* 0x000fe20000000f00 */
[----:B------:R-:W-:Y:S06]  /*0810*/  @!P0 BRA `(.L_x_10) ;  /* 0x00000000005c8947 */ /* 0x000fec0003800000 */
[----:B------:R-:W-:Y:S02]  /*0820*/  FSETP.GTU.FTZ.AND P0, PT, |R0|, +INF , PT ;  /* 0x7f8000000000780b */ /* 0x000fe40003f1c200 */
[----:B------:R-:W-:-:S04]  /*0830*/  FSETP.GTU.FTZ.AND P1, PT, |R3|, +INF , PT ;  /* 0x7f8000000300780b */ /* 0x000fc80003f3c200 */
[----:B------:R-:W-:-:S13]  /*0840*/  PLOP3.LUT P0, PT, P0, P1, PT, 0xf8, 0x8f ;  /* 0x00000000008f781c */ /* 0x000fda0000703f70 */
[----:B------:R-:W-:Y:S05]  /*0850*/  @P0 BRA `(.L_x_11) ;  /* 0x00000004004c0947 */ /* 0x000fea0003800000 */
[----:B------:R-:W-:-:S13]  /*0860*/  LOP3.LUT P0, RZ, R3, 0x7fffffff, R0, 0xc8, !PT ;  /* 0x7fffffff03ff7812 */ /* 0x000fda000780c800 */
[----:B------:R-:W-:Y:S05]  /*0870*/  @!P0 BRA `(.L_x_12) ;  /* 0x00000004003c8947 */ /* 0x000fea0003800000 */
[C---:B------:R-:W-:Y:S02]  /*0880*/  FSETP.NEU.FTZ.AND P2, PT, |R0|.reuse, +INF , PT ;  /* 0x7f8000000000780b */ /* 0x040fe40003f5d200 */
[----:B------:R-:W-:Y:S02]  /*0890*/  FSETP.NEU.FTZ.AND P1, PT, |R3|, +INF , PT ;  /* 0x7f8000000300780b */ /* 0x000fe40003f3d200 */
[----:B------:R-:W-:-:S11]  /*08a0*/  FSETP.NEU.FTZ.AND P0, PT, |R0|, +INF , PT ;  /* 0x7f8000000000780b */ /* 0x000fd60003f1d200 */
[----:B------:R-:W-:Y:S05]  /*08b0*/  @!P1 BRA !P2, `(.L_x_12) ;  /* 0x00000004002c9947 */ /* 0x000fea0005000000 */
[----:B------:R-:W-:-:S04]  /*08c0*/  LOP3.LUT P2, RZ, R0, 0x7fffffff, RZ, 0xc0, !PT ;  /* 0x7fffffff00ff7812 */ /* 0x000fc8000784c0ff */
[----:B------:R-:W-:-:S13]  /*08d0*/  PLOP3.LUT P1, PT, P1, P2, PT, 0x2f, 0xf2 ;  /* 0x0000000000f2781c */ /* 0x000fda0000f24577 */
[----:B------:R-:W-:Y:S05]  /*08e0*/  @P1 BRA `(.L_x_13) ;  /* 0x0000000400181947 */ /* 0x000fea0003800000 */
[----:B------:R-:W-:-:S04]  /*08f0*/  LOP3.LUT P1, RZ, R3, 0x7fffffff, RZ, 0xc0, !PT ;  /* 0x7fffffff03ff7812 */ /* 0x000fc8000782c0ff */
[----:B------:R-:W-:-:S13]  /*0900*/  PLOP3.LUT P0, PT, P0, P1, PT, 0x2f, 0xf2 ;  /* 0x0000000000f2781c */ /* 0x000fda0000702577 */
[----:B------:R-:W-:Y:S05]  /*0910*/  @P0 BRA `(.L_x_14) ;  /* 0x0000000400000947 */ /* 0x000fea0003800000 */
[----:B------:R-:W-:Y:S02]  /*0920*/  ISETP.GE.AND P0, PT, R8, RZ, PT ;  /* 0x000000ff0800720c */ /* 0x000fe40003f06270 */
[----:B------:R-:W-:-:S11]  /*0930*/  ISETP.GE.AND P1, PT, R9, RZ, PT ;  /* 0x000000ff0900720c */ /* 0x000fd60003f26270 */
[----:B------:R-:W-:Y:S02]  /*0940*/  @P0 IMAD.MOV.U32 R7, RZ, RZ, RZ ;  /* 0x000000ffff070224 */ /* 0x000fe400078e00ff */
[----:B------:R-:W-:Y:S01]  /*0950*/  @!P0 FFMA R0, R0, 1.84467440737095516160e+19, RZ ;  /* 0x5f80000000008823 */ /* 0x000fe200000000ff */
[----:B------:R-:W-:Y:S02]  /*0960*/  @!P0 IMAD.MOV.U32 R7, RZ, RZ, -0x40 ;  /* 0xffffffc0ff078424 */ /* 0x000fe400078e00ff */
[----:B------:R-:W-:-:S03]  /*0970*/  @!P1 FFMA R3, R3, 1.84467440737095516160e+19, RZ ;  /* 0x5f80000003039823 */ /* 0x000fc600000000ff */
[----:B------:R-:W-:-:S07]  /*0980*/  @!P1 IADD3 R7, PT, PT, R7, 0x40, RZ ;  /* 0x0000004007079810 */ /* 0x000fce0007ffe0ff */
.L_x_10:
[----:B------:R-:W-:Y:S01]  /*0990*/  LEA R8, R12, 0xc0800000, 0x17 ;  /* 0xc08000000c087811 */ /* 0x000fe200078eb8ff */
[----:B------:R-:W-:Y:S04]  /*09a0*/  BSSY.RECONVERGENT B2, `(.L_x_15) ;  /* 0x0000036000027945 */ /* 0x000fe80003800200 */
[----:B------:R-:W-:Y:S01]  /*09b0*/  IMAD.IADD R8, R3, 0x1, -R8 ;  /* 0x0000000103087824 */ /* 0x000fe200078e0a08 */
[----:B------:R-:W-:-:S03]  /*09c0*/  IADD3 R3, PT, PT, R10, -0x7f, RZ ;  /* 0xffffff810a037810 */ /* 0x000fc60007ffe0ff */
[----:B------:R0:W1:Y:S01]  /*09d0*/  MUFU.RCP R9, R8 ;  /* 0x0000000800097308 */ /* 0x0000620000001000 */
[----:B------:R-:W-:Y:S01]  /*09e0*/  FADD.FTZ R11, -R8, -RZ ;  /* 0x800000ff080b7221 */ /* 0x000fe20000010100 */
[C---:B------:R-:W-:Y:S01]  /*09f0*/  IMAD R0, R3.reuse, -0x800000, R0 ;  /* 0xff80000003007824 */ /* 0x040fe200078e0200 */
[----:B0-----:R-:W-:-:S05]  /*0a00*/  IADD3 R8, PT, PT, R3, 0x7f, -R12 ;  /* 0x0000007f03087810 */ /* 0x001fca0007ffe80c */
[----:B------:R-:W-:Y:S02]  /*0a10*/  IMAD.IADD R8, R8, 0x1, R7 ;  /* 0x0000000108087824 */ /* 0x000fe400078e0207 */
[----:B-1----:R-:W-:-:S04]  /*0a20*/  FFMA R10, R9, R11, 1 ;  /* 0x3f800000090a7423 */ /* 0x002fc8000000000b */
[----:B------:R-:W-:-:S04]  /*0a30*/  FFMA R14, R9, R10, R9 ;  /* 0x0000000a090e7223 */ /* 0x000fc80000000009 */
[----:B------:R-:W-:-:S04]  /*0a40*/  FFMA R9, R0, R14, RZ ;  /* 0x0000000e00097223 */ /* 0x000fc800000000ff */
[----:B------:R-:W-:-:S04]  /*0a50*/  FFMA R10, R11, R9, R0 ;  /* 0x000000090b0a7223 */ /* 0x000fc80000000000 */
[----:B------:R-:W-:-:S04]  /*0a60*/  FFMA R9, R14, R10, R9 ;  /* 0x0000000a0e097223 */ /* 0x000fc80000000009 */
[----:B------:R-:W-:-:S04]  /*0a70*/  FFMA R10, R11, R9, R0 ;  /* 0x000000090b0a7223 */ /* 0x000fc80000000000 */
[----:B------:R-:W-:-:S05]  /*0a80*/  FFMA R0, R14, R10, R9 ;  /* 0x0000000a0e007223 */ /* 0x000fca0000000009 */
[----:B------:R-:W-:-:S04]  /*0a90*/  SHF.R.U32.HI R3, RZ, 0x17, R0 ;  /* 0x00000017ff037819 */ /* 0x000fc80000011600 */
[----:B------:R-:W-:-:S04]  /*0aa0*/  LOP3.LUT R3, R3, 0xff, RZ, 0xc0, !PT ;  /* 0x000000ff03037812 */ /* 0x000fc800078ec0ff */
[----:B------:R-:W-:-:S05]  /*0ab0*/  IADD3 R11, PT, PT, R3, R8, RZ ;  /* 0x00000008030b7210 */ /* 0x000fca0007ffe0ff */
[----:B------:R-:W-:-:S05]  /*0ac0*/  VIADD R3, R11, 0xffffffff ;  /* 0xffffffff0b037836 */ /* 0x000fca0000000000 */
[----:B------:R-:W-:-:S13]  /*0ad0*/  ISETP.GE.U32.AND P0, PT, R3, 0xfe, PT ;  /* 0x000000fe0300780c */ /* 0x000fda0003f06070 */
[----:B------:R-:W-:Y:S05]  /*0ae0*/  @!P0 BRA `(.L_x_16) ;  /* 0x0000000000808947 */ /* 0x000fea0003800000 */
[----:B------:R-:W-:-:S13]  /*0af0*/  ISETP.GT.AND P0, PT, R11, 0xfe, PT ;  /* 0x000000fe0b00780c */ /* 0x000fda0003f04270 */
[----:B------:R-:W-:Y:S05]  /*0b00*/  @P0 BRA `(.L_x_17) ;  /* 0x00000000006c0947 */ /* 0x000fea0003800000 */
[----:B------:R-:W-:-:S13]  /*0b10*/  ISETP.GE.AND P0, PT, R11, 0x1, PT ;  /* 0x000000010b00780c */ /* 0x000fda0003f06270 */
[----:B------:R-:W-:Y:S05]  /*0b20*/  @P0 BRA `(.L_x_18) ;  /* 0x0000000000740947 */ /* 0x000fea0003800000 */
[----:B------:R-:W-:Y:S02]  /*0b30*/  ISETP.GE.AND P0, PT, R11, -0x18, PT ;  /* 0xffffffe80b00780c */ /* 0x000fe40003f06270 */
[----:B------:R-:W-:-:S11]  /*0b40*/  LOP3.LUT R0, R0, 0x80000000, RZ, 0xc0, !PT ;  /* 0x8000000000007812 */ /* 0x000fd600078ec0ff */
[----:B------:R-:W-:Y:S05]  /*0b50*/  @!P0 BRA `(.L_x_18) ;  /* 0x0000000000688947 */ /* 0x000fea0003800000 */
[CCC-:B------:R-:W-:Y:S01]  /*0b60*/  FFMA.RZ R3, R14.reuse, R10.reuse, R9.reuse ;  /* 0x0000000a0e037223 */ /* 0x1c0fe2000000c009 */
[CCC-:B------:R-:W-:Y:S01]  /*0b70*/  FFMA.RM R8, R14.reuse, R10.reuse, R9.reuse ;  /* 0x0000000a0e087223 */ /* 0x1c0fe20000004009 */
[C---:B------:R-:W-:Y:S02]  /*0b80*/  ISETP.NE.AND P2, PT, R11.reuse, RZ, PT ;  /* 0x000000ff0b00720c */ /* 0x040fe40003f45270 */
[----:B------:R-:W-:Y:S02]  /*0b90*/  ISETP.NE.AND P1, PT, R11, RZ, PT ;  /* 0x000000ff0b00720c */ /* 0x000fe40003f25270 */
[----:B------:R-:W-:Y:S01]  /*0ba0*/  LOP3.LUT R7, R3, 0x7fffff, RZ, 0xc0, !PT ;  /* 0x007fffff03077812 */ /* 0x000fe200078ec0ff */
[----:B------:R-:W-:Y:S01]  /*0bb0*/  FFMA.RP R3, R14, R10, R9 ;  /* 0x0000000a0e037223 */ /* 0x000fe20000008009 */
[----:B------:R-:W-:Y:S01]  /*0bc0*/  IADD3 R10, PT, PT, R11, 0x20, RZ ;  /* 0x000000200b0a7810 */ /* 0x000fe20007ffe0ff */
[----:B------:R-:W-:Y:S01]  /*0bd0*/  IMAD.MOV R9, RZ, RZ, -R11 ;  /* 0x000000ffff097224 */ /* 0x000fe200078e0a0b */
[----:B------:R-:W-:-:S02]  /*0be0*/  LOP3.LUT R7, R7, 0x800000, RZ, 0xfc, !PT ;  /* 0x0080000007077812 */ /* 0x000fc400078efcff */
[----:B------:R-:W-:Y:S02]  /*0bf0*/  FSETP.NEU.FTZ.AND P0, PT, R3, R8, PT ;  /* 0x000000080300720b */ /* 0x000fe40003f1d000 */
[----:B------:R-:W-:Y:S02]  /*0c00*/  SHF.L.U32 R10, R7, R10, RZ ;  /* 0x0000000a070a7219 */ /* 0x000fe400000006ff */
[----:B------:R-:W-:Y:S02]  /*0c10*/  SEL R8, R9, RZ, P2 ;  /* 0x000000ff09087207 */ /* 0x000fe40001000000 */
[----:B------:R-:W-:Y:S02]  /*0c20*/  ISETP.NE.AND P1, PT, R10, RZ, P1 ;  /* 0x000000ff0a00720c */ /* 0x000fe40000f25270 */
[----:B------:R-:W-:Y:S02]  /*0c30*/  SHF.R.U32.HI R8, RZ, R8, R7 ;  /* 0x00000008ff087219 */ /* 0x000fe40000011607 */
[----:B------:R-:W-:-:S02]  /*0c40*/  PLOP3.LUT P0, PT, P0, P1, PT, 0xf8, 0x8f ;  /* 0x00000000008f781c */ /* 0x000fc40000703f70 */
[----:B------:R-:W-:Y:S02]  /*0c50*/  SHF.R.U32.HI R10, RZ, 0x1, R8 ;  /* 0x00000001ff0a7819 */ /* 0x000fe40000011608 */
[----:B------:R-:W-:-:S04]  /*0c60*/  SEL R3, RZ, 0x1, !P0 ;  /* 0x00000001ff037807 */ /* 0x000fc80004000000 */
[----:B------:R-:W-:-:S04]  /*0c70*/  LOP3.LUT R3, R3, 0x1, R10, 0xf8, !PT ;  /* 0x0000000103037812 */ /* 0x000fc800078ef80a */
[----:B------:R-:W-:-:S04]  /*0c80*/  LOP3.LUT R3, R3, R8, RZ, 0xc0, !PT ;  /* 0x0000000803037212 */ /* 0x000fc800078ec0ff */
[----:B------:R-:W-:-:S04]  /*0c90*/  IADD3 R3, PT, PT, R10, R3, RZ ;  /* 0x000000030a037210 */ /* 0x000fc80007ffe0ff */
[----:B------:R-:W-:Y:S01]  /*0ca0*/  LOP3.LUT R0, R3, R0, RZ, 0xfc, !PT ;  /* 0x0000000003007212 */ /* 0x000fe200078efcff */
[----:B------:R-:W-:Y:S06]  /*0cb0*/  BRA `(.L_x_18) ;  /* 0x0000000000107947 */ /* 0x000fec0003800000 */
.L_x_17:
[----:B------:R-:W-:-:S04]  /*0cc0*/  LOP3.LUT R0, R0, 0x80000000, RZ, 0xc0, !PT ;  /* 0x8000000000007812 */ /* 0x000fc800078ec0ff */
[----:B------:R-:W-:Y:S01]  /*0cd0*/  LOP3.LUT R0, R0, 0x7f800000, RZ, 0xfc, !PT ;  /* 0x7f80000000007812 */ /* 0x000fe200078efcff */
[----:B------:R-:W-:Y:S06]  /*0ce0*/  BRA `(.L_x_18) ;  /* 0x0000000000047947 */ /* 0x000fec0003800000 */
.L_x_16:
[----:B------:R-:W-:-:S07]  /*0cf0*/  IMAD R0, R8, 0x800000, R0 ;  /* 0x0080000008007824 */ /* 0x000fce00078e0200 */
.L_x_18:
[----:B------:R-:W-:Y:S05]  /*0d00*/  BSYNC.RECONVERGENT B2 ;  /* 0x0000000000027941 */ /* 0x000fea0003800200 */
.L_x_15:
[----:B------:R-:W-:Y:S05]  /*0d10*/  BRA `(.L_x_19) ;  /* 0x0000000000207947 */ /* 0x000fea0003800000 */
.L_x_14:
[----:B------:R-:W-:-:S04]  /*0d20*/  LOP3.LUT R0, R3, 0x80000000, R0, 0x48, !PT ;  /* 0x8000000003007812 */ /* 0x000fc800078e4800 */
[----:B------:R-:W-:Y:S01]  /*0d30*/  LOP3.LUT R0, R0, 0x7f800000, RZ, 0xfc, !PT ;  /* 0x7f80000000007812 */ /* 0x000fe200078efcff */
[----:B------:R-:W-:Y:S06]  /*0d40*/  BRA `(.L_x_19) ;  /* 0x0000000000147947 */ /* 0x000fec0003800000 */
.L_x_13:
[----:B------:R-:W-:Y:S01]  /*0d50*/  LOP3.LUT R0, R3, 0x80000000, R0, 0x48, !PT ;  /* 0x8000000003007812 */ /* 0x000fe200078e4800 */
[----:B------:R-:W-:Y:S06]  /*0d60*/  BRA `(.L_x_19) ;  /* 0x00000000000c7947 */ /* 0x000fec0003800000 */
.L_x_12:
[----:B------:R-:W0:Y:S01]  /*0d70*/  MUFU.RSQ R0, -QNAN ;  /* 0xffc0000000007908 */ /* 0x000e220000001400 */
[----:B------:R-:W-:Y:S05]  /*0d80*/  BRA `(.L_x_19) ;  /* 0x0000000000047947 */ /* 0x000fea0003800000 */
.L_x_11:
[----:B------:R-:W-:-:S07]  /*0d90*/  FADD.FTZ R0, R0, R3 ;  /* 0x0000000300007221 */ /* 0x000fce0000010000 */
.L_x_19:
[----:B------:R-:W-:Y:S05]  /*0da0*/  BSYNC.RECONVERGENT B1 ;  /* 0x0000000000017941 */ /* 0x000fea0003800200 */
.L_x_9:
[----:B------:R-:W-:-:S04]  /*0db0*/  HFMA2 R7, -RZ, RZ, 0, 0 ;  /* 0x00000000ff077431 */ /* 0x000fc800000001ff */
[----:B0-----:R-:W-:Y:S05]  /*0dc0*/  RET.REL.NODEC R6 `(_Z16mandelbrotKernelPhiiffffi) ;  /* 0xfffffff0068c7950 */ /* 0x001fea0003c3ffff */
.L_x_20:
[----:B------:R-:W-:-:S00]  /*0dd0*/  BRA `(.L_x_20) ;  /* 0xfffffffc00fc7947 */ /* 0x000fc0000383ffff */
[----:B------:R-:W-:-:S00]  /*0de0*/  NOP ;  /* 0x0000000000007918 */ /* 0x000fc00000000000 */
        /* <DEDUP_REMOVED lines=9> */
.L_x_21:


//--------------------- .nv.shared.reserved.0     --------------------------
	.section	.nv.shared.reserved.0,"aw",@nobits
	.weak		__nv_reservedSMEM_offset_0_alias
	.size		__nv_reservedSMEM_offset_0_alias, 0, 64
	.other		__nv_reservedSMEM_offset_0_alias,@"STO_CUDA_RESERVED_SHARED STV_DEFAULT"
__nv_reservedSMEM_offset_0_alias:
	.zero		0
	.zero		64


//--------------------- .nv.constant0._Z16mandelbrotKernelPhiiffffi --------------------------
	.section	.nv.constant0._Z16mandelbrotKernelPhiiffffi,"a",@progbits
	.sectionflags	@""
	.align	4
.nv.constant0._Z16mandelbrotKernelPhiiffffi:
	.zero		932


//--------------------- SYMBOLS --------------------------

	.type		.nv.reservedSmem.offset0,@object
	.size		.nv.reservedSmem.offset0,0x4
